//
// Generated by NVIDIA NVVM Compiler
//
// Compiler Build ID: CL-36424714
// Cuda compilation tools, release 13.0, V13.0.88
// Based on NVVM 20.0.0
//

.version 9.0
.target sm_100
.address_size 64

	// .globl	_Z23global_clac_hist_kernelPKhjPhj

.visible .entry _Z23global_clac_hist_kernelPKhjPhj(
	.param .u64 .ptr .align 1 _Z23global_clac_hist_kernelPKhjPhj_param_0,
	.param .u32 _Z23global_clac_hist_kernelPKhjPhj_param_1,
	.param .u64 .ptr .align 1 _Z23global_clac_hist_kernelPKhjPhj_param_2,
	.param .u32 _Z23global_clac_hist_kernelPKhjPhj_param_3
)
{
	.reg .pred 	%p<5>;
	.reg .b16 	%rs<3>;
	.reg .b32 	%r<22>;
	.reg .b64 	%rd<13>;

	ld.param.u64 	%rd2, [_Z23global_clac_hist_kernelPKhjPhj_param_0];
	ld.param.u32 	%r7, [_Z23global_clac_hist_kernelPKhjPhj_param_1];
	ld.param.u64 	%rd3, [_Z23global_clac_hist_kernelPKhjPhj_param_2];
	ld.param.u32 	%r6, [_Z23global_clac_hist_kernelPKhjPhj_param_3];
	mov.u32 	%r8, %ctaid.x;
	mov.u32 	%r9, %ntid.x;
	mov.u32 	%r10, %tid.x;
	mad.lo.s32 	%r1, %r8, %r9, %r10;
	setp.ge.u32 	%p1, %r1, %r7;
	@%p1 bra 	$L__BB0_5;
	cvta.to.global.u64 	%rd4, %rd2;
	cvt.u64.u32 	%rd5, %r1;
	add.s64 	%rd6, %rd4, %rd5;
	ld.global.nc.u8 	%rs2, [%rd6];
	cvt.u16.u8 	%rs1, %rs2;
	cvt.u32.u16 	%r11, %rs1;
	and.b32  	%r12, %r11, 255;
	setp.le.u32 	%p2, %r6, %r12;
	@%p2 bra 	$L__BB0_5;
	cvt.u64.u16 	%rd7, %rs1;
	and.b64  	%rd8, %rd7, 255;
	add.s64 	%rd9, %rd3, %rd7;
	and.b64  	%rd10, %rd9, 3;
	sub.s64 	%rd11, %rd8, %rd10;
	cvta.to.global.u64 	%rd12, %rd3;
	add.s64 	%rd1, %rd12, %rd11;
	cvt.u32.u64 	%r13, %rd10;
	shl.b32 	%r2, %r13, 3;
	mov.b32 	%r14, 1;
	shl.b32 	%r3, %r14, %r2;
	atom.global.add.u32 	%r4, [%rd1], %r3;
	setp.eq.s64 	%p3, %rd10, 3;
	@%p3 bra 	$L__BB0_5;
	mov.b32 	%r15, 255;
	shl.b32 	%r16, %r15, %r2;
	and.b32  	%r17, %r16, %r4;
	add.s32 	%r18, %r17, %r3;
	not.b32 	%r19, %r16;
	and.b32  	%r5, %r18, %r19;
	setp.eq.s32 	%p4, %r5, 0;
	@%p4 bra 	$L__BB0_5;
	neg.s32 	%r20, %r5;
	atom.global.add.u32 	%r21, [%rd1], %r20;
$L__BB0_5:
	ret;

}


// ===== COMPILED SASS (sm_100) =====

	.target	sm_100

	.elftype	@"ET_EXEC"


//--------------------- .note.nv.tkinfo           --------------------------
	.section	.note.nv.tkinfo,"",@"SHT_NOTE"
	.sectionflags	@"SHF_NOTE_NV_TKINFO"
	.tkinfo
        /*0018*/ 	.word	0x00000002
        /*0030*/ 	.string	""
        /*0030*/ 	.string	"ptxas"
        /*0030*/ 	.string	"Cuda compilation tools, release 13.0, V13.0.88"
        /*0030*/ 	.string	"Build cuda_13.0.r13.0/compiler.36424714_0"
        /*0030*/ 	.string	"-arch sm_100 -m 64 "



//--------------------- .note.nv.cuinfo           --------------------------
	.section	.note.nv.cuinfo,"",@"SHT_NOTE"
	.sectionflags	@"SHF_NOTE_NV_CUINFO"
        /*0018*/ 	.short	0x0002
        /*001a*/ 	.short	0x0064
        /*001c*/ 	.short	0x0082
	.zero		2


//--------------------- .nv.info                  --------------------------
	.section	.nv.info,"",@"SHT_CUDA_INFO"
	.align	4


	//----- nvinfo : EIATTR_REGCOUNT
	.align		4
        /*0000*/ 	.byte	0x04, 0x2f
        /*0002*/ 	.short	(.L_1 - .L_0)
	.align		4
.L_0:
        /*0004*/ 	.word	index@(_Z23global_clac_hist_kernelPKhjPhj)
        /*0008*/ 	.word	0x0000000c


	//----- nvinfo : EIATTR_FRAME_SIZE
	.align		4
.L_1:
        /*000c*/ 	.byte	0x04, 0x11
        /*000e*/ 	.short	(.L_3 - .L_2)
	.align		4
.L_2:
        /*0010*/ 	.word	index@(_Z23global_clac_hist_kernelPKhjPhj)
        /*0014*/ 	.word	0x00000000


	//----- nvinfo : EIATTR_MIN_STACK_SIZE
	.align		4
.L_3:
        /*0018*/ 	.byte	0x04, 0x12
        /*001a*/ 	.short	(.L_5 - .L_4)
	.align		4
.L_4:
        /*001c*/ 	.word	index@(_Z23global_clac_hist_kernelPKhjPhj)
        /*0020*/ 	.word	0x00000000
.L_5:


//--------------------- .nv.compat                --------------------------
	.section	.nv.compat,"",@"SHT_CUDA_COMPAT_INFO"
	.align	4
        /*0000*/ 	.byte	0x02, 0x09, 0x00, 0x00, 0x02, 0x02, 0x01, 0x00, 0x02, 0x05, 0x05, 0x00, 0x03, 0x07, 0x01, 0x01
        /*0010*/ 	.byte	0x02, 0x03, 0x00, 0x00, 0x02, 0x06, 0x01, 0x00, 0x04, 0x0b, 0x08, 0x00, 0x09, 0x00, 0x00, 0x00
        /*0020*/ 	.byte	0x00, 0x00, 0x00, 0x00


//--------------------- .nv.info._Z23global_clac_hist_kernelPKhjPhj --------------------------
	.section	.nv.info._Z23global_clac_hist_kernelPKhjPhj,"",@"SHT_CUDA_INFO"
	.sectionflags	@""
	.align	4


	//----- nvinfo : EIATTR_CUDA_API_VERSION
	.align		4
        /*0000*/ 	.byte	0x04, 0x37
        /*0002*/ 	.short	(.L_7 - .L_6)
.L_6:
        /*0004*/ 	.word	0x00000082


	//----- nvinfo : EIATTR_KPARAM_INFO
	.align		4
.L_7:
        /*0008*/ 	.byte	0x04, 0x17
        /*000a*/ 	.short	(.L_9 - .L_8)
.L_8:
        /*000c*/ 	.word	0x00000000
        /*0010*/ 	.short	0x0003
        /*0012*/ 	.short	0x0018
        /*0014*/ 	.byte	0x00, 0xf0, 0x11, 0x00


	//----- nvinfo : EIATTR_KPARAM_INFO
	.align		4
.L_9:
        /*0018*/ 	.byte	0x04, 0x17
        /*001a*/ 	.short	(.L_11 - .L_10)
.L_10:
        /*001c*/ 	.word	0x00000000
        /*0020*/ 	.short	0x0002
        /*0022*/ 	.short	0x0010
        /*0024*/ 	.byte	0x00, 0xf5, 0x21, 0x00


	//----- nvinfo : EIATTR_KPARAM_INFO
	.align		4
.L_11:
        /*0028*/ 	.byte	0x04, 0x17
        /*002a*/ 	.short	(.L_13 - .L_12)
.L_12:
        /*002c*/ 	.word	0x00000000
        /*0030*/ 	.short	0x0001
        /*0032*/ 	.short	0x0008
        /*0034*/ 	.byte	0x00, 0xf0, 0x11, 0x00


	//----- nvinfo : EIATTR_KPARAM_INFO
	.align		4
.L_13:
        /*0038*/ 	.byte	0x04, 0x17
        /*003a*/ 	.short	(.L_15 - .L_14)
.L_14:
        /*003c*/ 	.word	0x00000000
        /*0040*/ 	.short	0x0000
        /*0042*/ 	.short	0x0000
        /*0044*/ 	.byte	0x00, 0xf5, 0x21, 0x00


	//----- nvinfo : EIATTR_SPARSE_MMA_MASK
	.align		4
.L_15:
        /*0048*/ 	.byte	0x03, 0x50
        /*004a*/ 	.short	0x0000


	//----- nvinfo : EIATTR_MAXREG_COUNT
	.align		4
        /*004c*/ 	.byte	0x03, 0x1b
        /*004e*/ 	.short	0x00ff


	//----- nvinfo : EIATTR_MERCURY_ISA_VERSION
	.align		4
        /*0050*/ 	.byte	0x03, 0x5f
        /*0052*/ 	.short	0x0101


	//----- nvinfo : EIATTR_VRC_CTA_INIT_COUNT
	.align		4
        /*0054*/ 	.byte	0x02, 0x4a
	.zero		1
	.zero		1


	//----- nvinfo : EIATTR_EXIT_INSTR_OFFSETS
	.align		4
        /*0058*/ 	.byte	0x04, 0x1c
        /*005a*/ 	.short	(.L_17 - .L_16)


	//   ....[0]....
.L_16:
        /*005c*/ 	.word	0x00000070


	//   ....[1]....
        /*0060*/ 	.word	0x000000f0


	//   ....[2]....
        /*0064*/ 	.word	0x000001c0


	//   ....[3]....
        /*0068*/ 	.word	0x00000230


	//   ....[4]....
        /*006c*/ 	.word	0x00000260


	//----- nvinfo : EIATTR_CBANK_PARAM_SIZE
	.align		4
.L_17:
        /*0070*/ 	.byte	0x03, 0x19
        /*0072*/ 	.short	0x001c


	//----- nvinfo : EIATTR_PARAM_CBANK
	.align		4
        /*0074*/ 	.byte	0x04, 0x0a
        /*0076*/ 	.short	(.L_19 - .L_18)
	.align		4
.L_18:
        /*0078*/ 	.word	index@(.nv.constant0._Z23global_clac_hist_kernelPKhjPhj)
        /*007c*/ 	.short	0x0380
        /*007e*/ 	.short	0x001c


	//----- nvinfo : EIATTR_SW_WAR
	.align		4
.L_19:
        /*0080*/ 	.byte	0x04, 0x36
        /*0082*/ 	.short	(.L_21 - .L_20)
.L_20:
        /*0084*/ 	.word	0x00000008
.L_21:


//--------------------- .nv.callgraph             --------------------------
	.section	.nv.callgraph,"",@"SHT_CUDA_CALLGRAPH"
	.align	4
	.sectionentsize	8
	.align		4
        /*0000*/ 	.word	0x00000000
	.align		4
        /*0004*/ 	.word	0xffffffff
	.align		4
        /*0008*/ 	.word	0x00000000
	.align		4
        /*000c*/ 	.word	0xfffffffe
	.align		4
        /*0010*/ 	.word	0x00000000
	.align		4
        /*0014*/ 	.word	0xfffffffd
	.align		4
        /*0018*/ 	.word	0x00000000
	.align		4
        /*001c*/ 	.word	0xfffffffc


//--------------------- .text._Z23global_clac_hist_kernelPKhjPhj --------------------------
	.section	.text._Z23global_clac_hist_kernelPKhjPhj,"ax",@progbits
	.align	128
        .global         _Z23global_clac_hist_kernelPKhjPhj
        .type           _Z23global_clac_hist_kernelPKhjPhj,@function
        .size           _Z23global_clac_hist_kernelPKhjPhj,(.L_x_1 - _Z23global_clac_hist_kernelPKhjPhj)
        .other          _Z23global_clac_hist_kernelPKhjPhj,@"STO_CUDA_ENTRY STV_DEFAULT"
_Z23global_clac_hist_kernelPKhjPhj:
.text._Z23global_clac_hist_kernelPKhjPhj:
[----:B------:R-:W-:Y:S01]  /*0000*/  LDC R1, c[0x0][0x37c] ;  /* 0x0000df00ff017b82 */ /* 0x000fe20000000800 */
[----:B------:R-:W0:Y:S07]  /*0010*/  S2R R3, SR_TID.X ;  /* 0x0000000000037919 */ /* 0x000e2e0000002100 */
[----:B------:R-:W0:Y:S01]  /*0020*/  S2UR UR4, SR_CTAID.X ;  /* 0x00000000000479c3 */ /* 0x000e220000002500 */
[----:B------:R-:W1:Y:S07]  /*0030*/  LDCU UR5, c[0x0][0x388] ;  /* 0x00007100ff0577ac */ /* 0x000e6e0008000800 */
[----:B------:R-:W0:Y:S02]  /*0040*/  LDC R2, c[0x0][0x360] ;  /* 0x0000d800ff027b82 */ /* 0x000e240000000800 */
[----:B0-----:R-:W-:-:S05]  /*0050*/  IMAD R2, R2, UR4, R3 ;  /* 0x0000000402027c24 */ /* 0x001fca000f8e0203 */
[----:B-1----:R-:W-:-:S13]  /*0060*/  ISETP.GE.U32.AND P0, PT, R2, UR5, PT ;  /* 0x0000000502007c0c */ /* 0x002fda000bf06070 */
[----:B------:R-:W-:Y:S05]  /*0070*/  @P0 EXIT ;  /* 0x000000000000094d */ /* 0x000fea0003800000 */
[----:B------:R-:W0:Y:S01]  /*0080*/  LDCU.64 UR6, c[0x0][0x380] ;  /* 0x00007000ff0677ac */ /* 0x000e220008000a00 */
[----:B------:R-:W1:Y:S01]  /*0090*/  LDCU.64 UR4, c[0x0][0x358] ;  /* 0x00006b00ff0477ac */ /* 0x000e620008000a00 */
[----:B0-----:R-:W-:Y:S01]  /*00a0*/  IADD3 R2, P0, PT, R2, UR6, RZ ;  /* 0x0000000602027c10 */ /* 0x001fe2000ff1e0ff */
[----:B------:R-:W0:Y:S04]  /*00b0*/  LDCU UR6, c[0x0][0x398] ;  /* 0x00007300ff0677ac */ /* 0x000e280008000800 */
[----:B------:R-:W-:-:S06]  /*00c0*/  IMAD.X R3, RZ, RZ, UR7, P0 ;  /* 0x00000007ff037e24 */ /* 0x000fcc00080e06ff */
[----:B-1----:R-:W0:Y:S02]  /*00d0*/  LDG.E.U8.CONSTANT R3, desc[UR4][R2.64] ;  /* 0x0000000402037981 */ /* 0x002e24000c1e9100 */
[----:B0-----:R-:W-:-:S13]  /*00e0*/  ISETP.GE.U32.AND P0, PT, R3, UR6, PT ;  /* 0x0000000603007c0c */ /* 0x001fda000bf06070 */
[----:B------:R-:W-:Y:S05]  /*00f0*/  @P0 EXIT ;  /* 0x000000000000094d */ /* 0x000fea0003800000 */
[----:B------:R-:W0:Y:S01]  /*0100*/  LDC.64 R4, c[0x0][0x390] ;  /* 0x0000e400ff047b82 */ /* 0x000e220000000a00 */
[----:B------:R-:W-:Y:S02]  /*0110*/  IMAD.MOV.U32 R9, RZ, RZ, 0x1 ;  /* 0x00000001ff097424 */ /* 0x000fe400078e00ff */
[C---:B0-----:R-:W-:Y:S01]  /*0120*/  IMAD.IADD R7, R3.reuse, 0x1, R4 ;  /* 0x0000000103077824 */ /* 0x041fe200078e0204 */
[----:B------:R-:W-:-:S04]  /*0130*/  LOP3.LUT R3, R3, 0xff, RZ, 0xc0, !PT ;  /* 0x000000ff03037812 */ /* 0x000fc800078ec0ff */
[----:B------:R-:W-:-:S04]  /*0140*/  LOP3.LUT R7, R7, 0x3, RZ, 0xc0, !PT ;  /* 0x0000000307077812 */ /* 0x000fc800078ec0ff */
[----:B------:R-:W-:Y:S01]  /*0150*/  IADD3 R2, P0, P1, R3, R4, -R7 ;  /* 0x0000000403027210 */ /* 0x000fe2000791e807 */
[----:B------:R-:W-:-:S03]  /*0160*/  IMAD.SHL.U32 R0, R7, 0x8, RZ ;  /* 0x0000000807007824 */ /* 0x000fc600078e00ff */
[----:B------:R-:W-:Y:S02]  /*0170*/  IADD3.X R3, PT, PT, RZ, -0x1, R5, P0, P1 ;  /* 0xffffffffff037810 */ /* 0x000fe400007e2405 */
[----:B------:R-:W-:Y:S02]  /*0180*/  ISETP.NE.U32.AND P0, PT, R7, 0x3, PT ;  /* 0x000000030700780c */ /* 0x000fe40003f05070 */
[----:B------:R-:W-:Y:S02]  /*0190*/  SHF.L.U32 R5, R9, R0, RZ ;  /* 0x0000000009057219 */ /* 0x000fe400000006ff */
[----:B------:R-:W-:-:S03]  /*01a0*/  ISETP.NE.AND.EX P0, PT, RZ, RZ, PT, P0 ;  /* 0x000000ffff00720c */ /* 0x000fc60003f05300 */
[----:B------:R0:W5:Y:S10]  /*01b0*/  ATOMG.E.ADD.STRONG.GPU PT, R4, desc[UR4][R2.64], R5 ;  /* 0x80000005020479a8 */ /* 0x00017400081ef104 */
[----:B------:R-:W-:Y:S05]  /*01c0*/  @!P0 EXIT ;  /* 0x000000000000894d */ /* 0x000fea0003800000 */
[----:B------:R-:W-:-:S05]  /*01d0*/  IMAD.MOV.U32 R7, RZ, RZ, 0xff ;  /* 0x000000ffff077424 */ /* 0x000fca00078e00ff */
[----:B------:R-:W-:-:S04]  /*01e0*/  SHF.L.U32 R7, R7, R0, RZ ;  /* 0x0000000007077219 */ /* 0x000fc800000006ff */
[----:B-----5:R-:W-:Y:S02]  /*01f0*/  LOP3.LUT R4, R7, R4, RZ, 0xc0, !PT ;  /* 0x0000000407047212 */ /* 0x020fe400078ec0ff */
[----:B------:R-:W-:-:S03]  /*0200*/  LOP3.LUT R7, RZ, R7, RZ, 0x33, !PT ;  /* 0x00000007ff077212 */ /* 0x000fc600078e33ff */
[----:B------:R-:W-:-:S05]  /*0210*/  IMAD.IADD R4, R5, 0x1, R4 ;  /* 0x0000000105047824 */ /* 0x000fca00078e0204 */
[----:B------:R-:W-:-:S13]  /*0220*/  LOP3.LUT P0, R4, R4, RZ, R7, 0xa0, !PT ;  /* 0x000000ff04047212 */ /* 0x000fda000780a007 */
[----:B------:R-:W-:Y:S05]  /*0230*/  @!P0 EXIT ;  /* 0x000000000000894d */ /* 0x000fea0003800000 */
[----:B0-----:R-:W-:-:S05]  /*0240*/  IMAD.MOV R5, RZ, RZ, -R4 ;  /* 0x000000ffff057224 */ /* 0x001fca00078e0a04 */
[----:B------:R-:W-:Y:S01]  /*0250*/  REDG.E.ADD.STRONG.GPU desc[UR4][R2.64], R5 ;  /* 0x000000050200798e */ /* 0x000fe2000c12e104 */
[----:B------:R-:W-:Y:S05]  /*0260*/  EXIT ;  /* 0x000000000000794d */ /* 0x000fea0003800000 */
.L_x_0:
[----:B------:R-:W-:-:S00]  /*0270*/  BRA `(.L_x_0) ;  /* 0xfffffffc00fc7947 */ /* 0x000fc0000383ffff */
[----:B------:R-:W-:-:S00]  /*0280*/  NOP ;  /* 0x0000000000007918 */ /* 0x000fc00000000000 */
[----:B------:R-:W-:-:S00]  /*0290*/  NOP ;  /* 0x0000000000007918 */ /* 0x000fc00000000000 */
[----:B------:R-:W-:-:S00]  /*02a0*/  NOP ;  /* 0x0000000000007918 */ /* 0x000fc00000000000 */
[----:B------:R-:W-:-:S00]  /*02b0*/  NOP ;  /* 0x0000000000007918 */ /* 0x000fc00000000000 */
[----:B------:R-:W-:-:S00]  /*02c0*/  NOP ;  /* 0x0000000000007918 */ /* 0x000fc00000000000 */
[----:B------:R-:W-:-:S00]  /*02d0*/  NOP ;  /* 0x0000000000007918 */ /* 0x000fc00000000000 */
[----:B------:R-:W-:-:S00]  /*02e0*/  NOP ;  /* 0x0000000000007918 */ /* 0x000fc00000000000 */
[----:B------:R-:W-:-:S00]  /*02f0*/  NOP ;  /* 0x0000000000007918 */ /* 0x000fc00000000000 */
.L_x_1:


//--------------------- .nv.shared.reserved.0     --------------------------
	.section	.nv.shared.reserved.0,"aw",@nobits
	.weak		__nv_reservedSMEM_offset_0_alias
	.size		__nv_reservedSMEM_offset_0_alias, 0, 64
	.other		__nv_reservedSMEM_offset_0_alias,@"STO_CUDA_RESERVED_SHARED STV_DEFAULT"
__nv_reservedSMEM_offset_0_alias:
	.zero		0
	.zero		64


//--------------------- .nv.constant0._Z23global_clac_hist_kernelPKhjPhj --------------------------
	.section	.nv.constant0._Z23global_clac_hist_kernelPKhjPhj,"a",@progbits
	.sectionflags	@""
	.align	4
.nv.constant0._Z23global_clac_hist_kernelPKhjPhj:
	.zero		924


//--------------------- SYMBOLS --------------------------

	.type		.nv.reservedSmem.offset0,@object
	.size		.nv.reservedSmem.offset0,0x4
